//
// Generated by NVIDIA NVVM Compiler
//
// Compiler Build ID: CL-36424714
// Cuda compilation tools, release 13.0, V13.0.88
// Based on NVVM 20.0.0
//

.version 9.0
.target sm_100
.address_size 64

	// .globl	_Z14matrixMultiplyPiS_S_iii

.visible .entry _Z14matrixMultiplyPiS_S_iii(
	.param .u64 .ptr .align 1 _Z14matrixMultiplyPiS_S_iii_param_0,
	.param .u64 .ptr .align 1 _Z14matrixMultiplyPiS_S_iii_param_1,
	.param .u64 .ptr .align 1 _Z14matrixMultiplyPiS_S_iii_param_2,
	.param .u32 _Z14matrixMultiplyPiS_S_iii_param_3,
	.param .u32 _Z14matrixMultiplyPiS_S_iii_param_4,
	.param .u32 _Z14matrixMultiplyPiS_S_iii_param_5
)
{
	.reg .pred 	%p<13>;
	.reg .b32 	%r<107>;
	.reg .b64 	%rd<53>;

	ld.param.u64 	%rd7, [_Z14matrixMultiplyPiS_S_iii_param_0];
	ld.param.u64 	%rd8, [_Z14matrixMultiplyPiS_S_iii_param_1];
	ld.param.u64 	%rd6, [_Z14matrixMultiplyPiS_S_iii_param_2];
	ld.param.u32 	%r32, [_Z14matrixMultiplyPiS_S_iii_param_3];
	ld.param.u32 	%r30, [_Z14matrixMultiplyPiS_S_iii_param_4];
	ld.param.u32 	%r31, [_Z14matrixMultiplyPiS_S_iii_param_5];
	cvta.to.global.u64 	%rd1, %rd8;
	cvta.to.global.u64 	%rd2, %rd7;
	mov.u32 	%r33, %ctaid.y;
	mov.u32 	%r34, %ntid.y;
	mov.u32 	%r35, %tid.y;
	mad.lo.s32 	%r1, %r33, %r34, %r35;
	mov.u32 	%r36, %ctaid.x;
	mov.u32 	%r37, %ntid.x;
	mov.u32 	%r38, %tid.x;
	mad.lo.s32 	%r2, %r36, %r37, %r38;
	setp.ge.s32 	%p1, %r1, %r32;
	setp.ge.s32 	%p2, %r2, %r31;
	or.pred  	%p3, %p1, %p2;
	@%p3 bra 	$L__BB0_14;
	setp.lt.s32 	%p4, %r30, 1;
	mov.b32 	%r106, 0;
	@%p4 bra 	$L__BB0_13;
	mul.lo.s32 	%r3, %r30, %r1;
	and.b32  	%r4, %r30, 7;
	setp.lt.u32 	%p5, %r30, 8;
	mov.b32 	%r101, 0;
	mov.u32 	%r106, %r101;
	@%p5 bra 	$L__BB0_5;
	and.b32  	%r101, %r30, 2147483640;
	neg.s32 	%r95, %r101;
	shl.b32 	%r7, %r31, 3;
	mul.wide.u32 	%rd9, %r3, 4;
	add.s64 	%rd10, %rd9, %rd2;
	add.s64 	%rd52, %rd10, 16;
	mov.b32 	%r106, 0;
	mul.wide.s32 	%rd13, %r31, 4;
	mov.u32 	%r94, %r2;
$L__BB0_4:
	.pragma "nounroll";
	ld.global.u32 	%r43, [%rd52+-16];
	mul.wide.s32 	%rd11, %r94, 4;
	add.s64 	%rd12, %rd1, %rd11;
	ld.global.u32 	%r44, [%rd12];
	mad.lo.s32 	%r45, %r44, %r43, %r106;
	ld.global.u32 	%r46, [%rd52+-12];
	add.s64 	%rd14, %rd12, %rd13;
	ld.global.u32 	%r47, [%rd14];
	mad.lo.s32 	%r48, %r47, %r46, %r45;
	ld.global.u32 	%r49, [%rd52+-8];
	add.s64 	%rd15, %rd14, %rd13;
	ld.global.u32 	%r50, [%rd15];
	mad.lo.s32 	%r51, %r50, %r49, %r48;
	ld.global.u32 	%r52, [%rd52+-4];
	add.s64 	%rd16, %rd15, %rd13;
	ld.global.u32 	%r53, [%rd16];
	mad.lo.s32 	%r54, %r53, %r52, %r51;
	ld.global.u32 	%r55, [%rd52];
	add.s64 	%rd17, %rd16, %rd13;
	ld.global.u32 	%r56, [%rd17];
	mad.lo.s32 	%r57, %r56, %r55, %r54;
	ld.global.u32 	%r58, [%rd52+4];
	add.s64 	%rd18, %rd17, %rd13;
	ld.global.u32 	%r59, [%rd18];
	mad.lo.s32 	%r60, %r59, %r58, %r57;
	ld.global.u32 	%r61, [%rd52+8];
	add.s64 	%rd19, %rd18, %rd13;
	ld.global.u32 	%r62, [%rd19];
	mad.lo.s32 	%r63, %r62, %r61, %r60;
	ld.global.u32 	%r64, [%rd52+12];
	add.s64 	%rd20, %rd19, %rd13;
	ld.global.u32 	%r65, [%rd20];
	mad.lo.s32 	%r106, %r65, %r64, %r63;
	add.s32 	%r95, %r95, 8;
	add.s32 	%r94, %r94, %r7;
	add.s64 	%rd52, %rd52, 32;
	setp.ne.s32 	%p6, %r95, 0;
	@%p6 bra 	$L__BB0_4;
$L__BB0_5:
	setp.eq.s32 	%p7, %r4, 0;
	@%p7 bra 	$L__BB0_13;
	and.b32  	%r17, %r30, 3;
	setp.lt.u32 	%p8, %r4, 4;
	@%p8 bra 	$L__BB0_8;
	add.s32 	%r67, %r101, %r3;
	mul.wide.u32 	%rd21, %r67, 4;
	add.s64 	%rd22, %rd2, %rd21;
	ld.global.u32 	%r68, [%rd22];
	mad.lo.s32 	%r69, %r101, %r31, %r2;
	mul.wide.s32 	%rd23, %r69, 4;
	add.s64 	%rd24, %rd1, %rd23;
	ld.global.u32 	%r70, [%rd24];
	mad.lo.s32 	%r71, %r70, %r68, %r106;
	cvt.u64.u32 	%rd25, %r3;
	cvt.u64.u32 	%rd26, %r101;
	add.s64 	%rd27, %rd26, %rd25;
	shl.b64 	%rd28, %rd27, 2;
	add.s64 	%rd29, %rd2, %rd28;
	ld.global.u32 	%r72, [%rd29+4];
	mul.wide.s32 	%rd30, %r31, 4;
	add.s64 	%rd31, %rd24, %rd30;
	ld.global.u32 	%r73, [%rd31];
	mad.lo.s32 	%r74, %r73, %r72, %r71;
	ld.global.u32 	%r75, [%rd29+8];
	add.s64 	%rd32, %rd31, %rd30;
	ld.global.u32 	%r76, [%rd32];
	mad.lo.s32 	%r77, %r76, %r75, %r74;
	ld.global.u32 	%r78, [%rd29+12];
	add.s64 	%rd33, %rd32, %rd30;
	ld.global.u32 	%r79, [%rd33];
	mad.lo.s32 	%r106, %r79, %r78, %r77;
	add.s32 	%r101, %r101, 4;
$L__BB0_8:
	setp.eq.s32 	%p9, %r17, 0;
	@%p9 bra 	$L__BB0_13;
	setp.eq.s32 	%p10, %r17, 1;
	@%p10 bra 	$L__BB0_11;
	add.s32 	%r81, %r101, %r3;
	mul.wide.u32 	%rd34, %r81, 4;
	add.s64 	%rd35, %rd2, %rd34;
	ld.global.u32 	%r82, [%rd35];
	mad.lo.s32 	%r83, %r101, %r31, %r2;
	mul.wide.s32 	%rd36, %r83, 4;
	add.s64 	%rd37, %rd1, %rd36;
	ld.global.u32 	%r84, [%rd37];
	mad.lo.s32 	%r85, %r84, %r82, %r106;
	cvt.u64.u32 	%rd38, %r3;
	cvt.u64.u32 	%rd39, %r101;
	add.s64 	%rd40, %rd39, %rd38;
	shl.b64 	%rd41, %rd40, 2;
	add.s64 	%rd42, %rd2, %rd41;
	ld.global.u32 	%r86, [%rd42+4];
	mul.wide.s32 	%rd43, %r31, 4;
	add.s64 	%rd44, %rd37, %rd43;
	ld.global.u32 	%r87, [%rd44];
	mad.lo.s32 	%r106, %r87, %r86, %r85;
	add.s32 	%r101, %r101, 2;
$L__BB0_11:
	and.b32  	%r88, %r30, 1;
	setp.eq.b32 	%p11, %r88, 1;
	not.pred 	%p12, %p11;
	@%p12 bra 	$L__BB0_13;
	add.s32 	%r89, %r101, %r3;
	mul.wide.u32 	%rd45, %r89, 4;
	add.s64 	%rd46, %rd2, %rd45;
	ld.global.u32 	%r90, [%rd46];
	mad.lo.s32 	%r91, %r101, %r31, %r2;
	mul.wide.s32 	%rd47, %r91, 4;
	add.s64 	%rd48, %rd1, %rd47;
	ld.global.u32 	%r92, [%rd48];
	mad.lo.s32 	%r106, %r92, %r90, %r106;
$L__BB0_13:
	mad.lo.s32 	%r93, %r31, %r1, %r2;
	cvta.to.global.u64 	%rd49, %rd6;
	mul.wide.s32 	%rd50, %r93, 4;
	add.s64 	%rd51, %rd49, %rd50;
	st.global.u32 	[%rd51], %r106;
$L__BB0_14:
	ret;

}


// ===== COMPILED SASS (sm_100) =====

	.target	sm_100

	.elftype	@"ET_EXEC"


//--------------------- .note.nv.tkinfo           --------------------------
	.section	.note.nv.tkinfo,"",@"SHT_NOTE"
	.sectionflags	@"SHF_NOTE_NV_TKINFO"
	.tkinfo
        /*0018*/ 	.word	0x00000002
        /*0030*/ 	.string	""
        /*0030*/ 	.string	"ptxas"
        /*0030*/ 	.string	"Cuda compilation tools, release 13.0, V13.0.88"
        /*0030*/ 	.string	"Build cuda_13.0.r13.0/compiler.36424714_0"
        /*0030*/ 	.string	"-arch sm_100 -m 64 "



//--------------------- .note.nv.cuinfo           --------------------------
	.section	.note.nv.cuinfo,"",@"SHT_NOTE"
	.sectionflags	@"SHF_NOTE_NV_CUINFO"
        /*0018*/ 	.short	0x0002
        /*001a*/ 	.short	0x0064
        /*001c*/ 	.short	0x0082
	.zero		2


//--------------------- .nv.info                  --------------------------
	.section	.nv.info,"",@"SHT_CUDA_INFO"
	.align	4


	//----- nvinfo : EIATTR_REGCOUNT
	.align		4
        /*0000*/ 	.byte	0x04, 0x2f
        /*0002*/ 	.short	(.L_1 - .L_0)
	.align		4
.L_0:
        /*0004*/ 	.word	index@(_Z14matrixMultiplyPiS_S_iii)
        /*0008*/ 	.word	0x00000020


	//----- nvinfo : EIATTR_FRAME_SIZE
	.align		4
.L_1:
        /*000c*/ 	.byte	0x04, 0x11
        /*000e*/ 	.short	(.L_3 - .L_2)
	.align		4
.L_2:
        /*0010*/ 	.word	index@(_Z14matrixMultiplyPiS_S_iii)
        /*0014*/ 	.word	0x00000000


	//----- nvinfo : EIATTR_MIN_STACK_SIZE
	.align		4
.L_3:
        /*0018*/ 	.byte	0x04, 0x12
        /*001a*/ 	.short	(.L_5 - .L_4)
	.align		4
.L_4:
        /*001c*/ 	.word	index@(_Z14matrixMultiplyPiS_S_iii)
        /*0020*/ 	.word	0x00000000
.L_5:


//--------------------- .nv.compat                --------------------------
	.section	.nv.compat,"",@"SHT_CUDA_COMPAT_INFO"
	.align	4
        /*0000*/ 	.byte	0x02, 0x09, 0x00, 0x00, 0x02, 0x02, 0x01, 0x00, 0x02, 0x05, 0x05, 0x00, 0x03, 0x07, 0x01, 0x01
        /*0010*/ 	.byte	0x02, 0x03, 0x00, 0x00, 0x02, 0x06, 0x01, 0x00, 0x04, 0x0b, 0x08, 0x00, 0x09, 0x00, 0x00, 0x00
        /*0020*/ 	.byte	0x00, 0x00, 0x00, 0x00


//--------------------- .nv.info._Z14matrixMultiplyPiS_S_iii --------------------------
	.section	.nv.info._Z14matrixMultiplyPiS_S_iii,"",@"SHT_CUDA_INFO"
	.sectionflags	@""
	.align	4


	//----- nvinfo : EIATTR_CUDA_API_VERSION
	.align		4
        /*0000*/ 	.byte	0x04, 0x37
        /*0002*/ 	.short	(.L_7 - .L_6)
.L_6:
        /*0004*/ 	.word	0x00000082


	//----- nvinfo : EIATTR_KPARAM_INFO
	.align		4
.L_7:
        /*0008*/ 	.byte	0x04, 0x17
        /*000a*/ 	.short	(.L_9 - .L_8)
.L_8:
        /*000c*/ 	.word	0x00000000
        /*0010*/ 	.short	0x0005
        /*0012*/ 	.short	0x0020
        /*0014*/ 	.byte	0x00, 0xf0, 0x11, 0x00


	//----- nvinfo : EIATTR_KPARAM_INFO
	.align		4
.L_9:
        /*0018*/ 	.byte	0x04, 0x17
        /*001a*/ 	.short	(.L_11 - .L_10)
.L_10:
        /*001c*/ 	.word	0x00000000
        /*0020*/ 	.short	0x0004
        /*0022*/ 	.short	0x001c
        /*0024*/ 	.byte	0x00, 0xf0, 0x11, 0x00


	//----- nvinfo : EIATTR_KPARAM_INFO
	.align		4
.L_11:
        /*0028*/ 	.byte	0x04, 0x17
        /*002a*/ 	.short	(.L_13 - .L_12)
.L_12:
        /*002c*/ 	.word	0x00000000
        /*0030*/ 	.short	0x0003
        /*0032*/ 	.short	0x0018
        /*0034*/ 	.byte	0x00, 0xf0, 0x11, 0x00


	//----- nvinfo : EIATTR_KPARAM_INFO
	.align		4
.L_13:
        /*0038*/ 	.byte	0x04, 0x17
        /*003a*/ 	.short	(.L_15 - .L_14)
.L_14:
        /*003c*/ 	.word	0x00000000
        /*0040*/ 	.short	0x0002
        /*0042*/ 	.short	0x0010
        /*0044*/ 	.byte	0x00, 0xf5, 0x21, 0x00


	//----- nvinfo : EIATTR_KPARAM_INFO
	.align		4
.L_15:
        /*0048*/ 	.byte	0x04, 0x17
        /*004a*/ 	.short	(.L_17 - .L_16)
.L_16:
        /*004c*/ 	.word	0x00000000
        /*0050*/ 	.short	0x0001
        /*0052*/ 	.short	0x0008
        /*0054*/ 	.byte	0x00, 0xf5, 0x21, 0x00


	//----- nvinfo : EIATTR_KPARAM_INFO
	.align		4
.L_17:
        /*0058*/ 	.byte	0x04, 0x17
        /*005a*/ 	.short	(.L_19 - .L_18)
.L_18:
        /*005c*/ 	.word	0x00000000
        /*0060*/ 	.short	0x0000
        /*0062*/ 	.short	0x0000
        /*0064*/ 	.byte	0x00, 0xf5, 0x21, 0x00


	//----- nvinfo : EIATTR_SPARSE_MMA_MASK
	.align		4
.L_19:
        /*0068*/ 	.byte	0x03, 0x50
        /*006a*/ 	.short	0x0000


	//----- nvinfo : EIATTR_MAXREG_COUNT
	.align		4
        /*006c*/ 	.byte	0x03, 0x1b
        /*006e*/ 	.short	0x00ff


	//----- nvinfo : EIATTR_MERCURY_ISA_VERSION
	.align		4
        /*0070*/ 	.byte	0x03, 0x5f
        /*0072*/ 	.short	0x0101


	//----- nvinfo : EIATTR_VRC_CTA_INIT_COUNT
	.align		4
        /*0074*/ 	.byte	0x02, 0x4a
	.zero		1
	.zero		1


	//----- nvinfo : EIATTR_EXIT_INSTR_OFFSETS
	.align		4
        /*0078*/ 	.byte	0x04, 0x1c
        /*007a*/ 	.short	(.L_21 - .L_20)


	//   ....[0]....
.L_20:
        /*007c*/ 	.word	0x000000d0


	//   ....[1]....
        /*0080*/ 	.word	0x000008e0


	//----- nvinfo : EIATTR_CBANK_PARAM_SIZE
	.align		4
.L_21:
        /*0084*/ 	.byte	0x03, 0x19
        /*0086*/ 	.short	0x0024


	//----- nvinfo : EIATTR_PARAM_CBANK
	.align		4
        /*0088*/ 	.byte	0x04, 0x0a
        /*008a*/ 	.short	(.L_23 - .L_22)
	.align		4
.L_22:
        /*008c*/ 	.word	index@(.nv.constant0._Z14matrixMultiplyPiS_S_iii)
        /*0090*/ 	.short	0x0380
        /*0092*/ 	.short	0x0024


	//----- nvinfo : EIATTR_SW_WAR
	.align		4
.L_23:
        /*0094*/ 	.byte	0x04, 0x36
        /*0096*/ 	.short	(.L_25 - .L_24)
.L_24:
        /*0098*/ 	.word	0x00000008
.L_25:


//--------------------- .nv.callgraph             --------------------------
	.section	.nv.callgraph,"",@"SHT_CUDA_CALLGRAPH"
	.align	4
	.sectionentsize	8
	.align		4
        /*0000*/ 	.word	0x00000000
	.align		4
        /*0004*/ 	.word	0xffffffff
	.align		4
        /*0008*/ 	.word	0x00000000
	.align		4
        /*000c*/ 	.word	0xfffffffe
	.align		4
        /*0010*/ 	.word	0x00000000
	.align		4
        /*0014*/ 	.word	0xfffffffd
	.align		4
        /*0018*/ 	.word	0x00000000
	.align		4
        /*001c*/ 	.word	0xfffffffc


//--------------------- .text._Z14matrixMultiplyPiS_S_iii --------------------------
	.section	.text._Z14matrixMultiplyPiS_S_iii,"ax",@progbits
	.align	128
        .global         _Z14matrixMultiplyPiS_S_iii
        .type           _Z14matrixMultiplyPiS_S_iii,@function
        .size           _Z14matrixMultiplyPiS_S_iii,(.L_x_5 - _Z14matrixMultiplyPiS_S_iii)
        .other          _Z14matrixMultiplyPiS_S_iii,@"STO_CUDA_ENTRY STV_DEFAULT"
_Z14matrixMultiplyPiS_S_iii:
.text._Z14matrixMultiplyPiS_S_iii:
[----:B------:R-:W-:Y:S01]  /*0000*/  LDC R1, c[0x0][0x37c] ;  /* 0x0000df00ff017b82 */ /* 0x000fe20000000800 */
[----:B------:R-:W0:Y:S07]  /*0010*/  S2R R5, SR_TID.X ;  /* 0x0000000000057919 */ /* 0x000e2e0000002100 */
[----:B------:R-:W1:Y:S01]  /*0020*/  LDC R16, c[0x0][0x364] ;  /* 0x0000d900ff107b82 */ /* 0x000e620000000800 */
[----:B------:R-:W2:Y:S01]  /*0030*/  LDCU UR6, c[0x0][0x398] ;  /* 0x00007300ff0677ac */ /* 0x000ea20008000800 */
[----:B------:R-:W1:Y:S06]  /*0040*/  S2R R3, SR_TID.Y ;  /* 0x0000000000037919 */ /* 0x000e6c0000002200 */
[----:B------:R-:W0:Y:S08]  /*0050*/  S2UR UR5, SR_CTAID.X ;  /* 0x00000000000579c3 */ /* 0x000e300000002500 */
[----:B------:R-:W0:Y:S08]  /*0060*/  LDC R0, c[0x0][0x360] ;  /* 0x0000d800ff007b82 */ /* 0x000e300000000800 */
[----:B------:R-:W1:Y:S08]  /*0070*/  S2UR UR4, SR_CTAID.Y ;  /* 0x00000000000479c3 */ /* 0x000e700000002600 */
[----:B------:R-:W3:Y:S01]  /*0080*/  LDC R17, c[0x0][0x3a0] ;  /* 0x0000e800ff117b82 */ /* 0x000ee20000000800 */
[----:B0-----:R-:W-:-:S02]  /*0090*/  IMAD R0, R0, UR5, R5 ;  /* 0x0000000500007c24 */ /* 0x001fc4000f8e0205 */
[----:B-1----:R-:W-:-:S03]  /*00a0*/  IMAD R16, R16, UR4, R3 ;  /* 0x0000000410107c24 */ /* 0x002fc6000f8e0203 */
[----:B---3--:R-:W-:-:S04]  /*00b0*/  ISETP.GE.AND P0, PT, R0, R17, PT ;  /* 0x000000110000720c */ /* 0x008fc80003f06270 */
[----:B--2---:R-:W-:-:S13]  /*00c0*/  ISETP.GE.OR P0, PT, R16, UR6, P0 ;  /* 0x0000000610007c0c */ /* 0x004fda0008706670 */
[----:B------:R-:W-:Y:S05]  /*00d0*/  @P0 EXIT ;  /* 0x000000000000094d */ /* 0x000fea0003800000 */
[----:B------:R-:W0:Y:S01]  /*00e0*/  LDC R19, c[0x0][0x39c] ;  /* 0x0000e700ff137b82 */ /* 0x000e220000000800 */
[----:B------:R-:W1:Y:S01]  /*00f0*/  LDCU.64 UR4, c[0x0][0x358] ;  /* 0x00006b00ff0477ac */ /* 0x000e620008000a00 */
[----:B------:R-:W-:Y:S01]  /*0100*/  HFMA2 R24, -RZ, RZ, 0, 0 ;  /* 0x00000000ff187431 */ /* 0x000fe200000001ff */
[----:B0-----:R-:W-:-:S13]  /*0110*/  ISETP.GE.AND P0, PT, R19, 0x1, PT ;  /* 0x000000011300780c */ /* 0x001fda0003f06270 */
[----:B-1----:R-:W-:Y:S05]  /*0120*/  @!P0 BRA `(.L_x_0) ;  /* 0x0000000400dc8947 */ /* 0x002fea0003800000 */
[C---:B------:R-:W-:Y:S01]  /*0130*/  ISETP.GE.U32.AND P1, PT, R19.reuse, 0x8, PT ;  /* 0x000000081300780c */ /* 0x040fe20003f26070 */
[----:B------:R-:W-:Y:S01]  /*0140*/  IMAD R20, R16, R19, RZ ;  /* 0x0000001310147224 */ /* 0x000fe200078e02ff */
[----:B------:R-:W-:Y:S02]  /*0150*/  LOP3.LUT R27, R19, 0x7, RZ, 0xc0, !PT ;  /* 0x00000007131b7812 */ /* 0x000fe400078ec0ff */
[----:B------:R-:W-:Y:S02]  /*0160*/  MOV R21, RZ ;  /* 0x000000ff00157202 */ /* 0x000fe40000000f00 */
[----:B------:R-:W-:Y:S02]  /*0170*/  ISETP.NE.AND P0, PT, R27, RZ, PT ;  /* 0x000000ff1b00720c */ /* 0x000fe40003f05270 */
[----:B------:R-:W-:-:S05]  /*0180*/  MOV R24, RZ ;  /* 0x000000ff00187202 */ /* 0x000fca0000000f00 */
[----:B------:R-:W-:Y:S06]  /*0190*/  @!P1 BRA `(.L_x_1) ;  /* 0x0000000000c09947 */ /* 0x000fec0003800000 */
[----:B------:R-:W0:Y:S01]  /*01a0*/  LDC.64 R2, c[0x0][0x380] ;  /* 0x0000e000ff027b82 */ /* 0x000e220000000a00 */
[----:B------:R-:W-:Y:S02]  /*01b0*/  LOP3.LUT R21, R19, 0x7ffffff8, RZ, 0xc0, !PT ;  /* 0x7ffffff813157812 */ /* 0x000fe400078ec0ff */
[----:B------:R-:W-:Y:S02]  /*01c0*/  MOV R24, RZ ;  /* 0x000000ff00187202 */ /* 0x000fe40000000f00 */
[----:B------:R-:W-:Y:S02]  /*01d0*/  MOV R18, R0 ;  /* 0x0000000000127202 */ /* 0x000fe40000000f00 */
[----:B------:R-:W-:Y:S01]  /*01e0*/  IADD3 R22, PT, PT, -R21, RZ, RZ ;  /* 0x000000ff15167210 */ /* 0x000fe20007ffe1ff */
[----:B0-----:R-:W-:-:S03]  /*01f0*/  IMAD.WIDE.U32 R2, R20, 0x4, R2 ;  /* 0x0000000414027825 */ /* 0x001fc600078e0002 */
[----:B------:R-:W-:-:S04]  /*0200*/  IADD3 R4, P1, PT, R2, 0x10, RZ ;  /* 0x0000001002047810 */ /* 0x000fc80007f3e0ff */
[----:B------:R-:W-:-:S09]  /*0210*/  IADD3.X R3, PT, PT, RZ, R3, RZ, P1, !PT ;  /* 0x00000003ff037210 */ /* 0x000fd20000ffe4ff */
.L_x_2:
[----:B------:R-:W0:Y:S01]  /*0220*/  LDC.64 R14, c[0x0][0x388] ;  /* 0x0000e200ff0e7b82 */ /* 0x000e220000000a00 */
[----:B------:R-:W-:-:S05]  /*0230*/  MOV R2, R4 ;  /* 0x0000000400027202 */ /* 0x000fca0000000f00 */
[----:B------:R-:W2:Y:S04]  /*0240*/  LDG.E R25, desc[UR4][R2.64+-0x10] ;  /* 0xfffff00402197981 */ /* 0x000ea8000c1e1900 */
[----:B------:R-:W3:Y:S04]  /*0250*/  LDG.E R23, desc[UR4][R2.64+-0xc] ;  /* 0xfffff40402177981 */ /* 0x000ee8000c1e1900 */
[----:B------:R-:W4:Y:S04]  /*0260*/  LDG.E R29, desc[UR4][R2.64+-0x8] ;  /* 0xfffff804021d7981 */ /* 0x000f28000c1e1900 */
[----:B------:R-:W5:Y:S01]  /*0270*/  LDG.E R28, desc[UR4][R2.64+-0x4] ;  /* 0xfffffc04021c7981 */ /* 0x000f62000c1e1900 */
[----:B0-----:R-:W-:-:S05]  /*0280*/  IMAD.WIDE R14, R18, 0x4, R14 ;  /* 0x00000004120e7825 */ /* 0x001fca00078e020e */
[----:B------:R0:W2:Y:S01]  /*0290*/  LDG.E R26, desc[UR4][R14.64] ;  /* 0x000000040e1a7981 */ /* 0x0000a2000c1e1900 */
[----:B------:R-:W-:-:S04]  /*02a0*/  IMAD.WIDE R12, R17, 0x4, R14 ;  /* 0x00000004110c7825 */ /* 0x000fc800078e020e */
[C---:B------:R-:W-:Y:S02]  /*02b0*/  IMAD.WIDE R4, R17.reuse, 0x4, R12 ;  /* 0x0000000411047825 */ /* 0x040fe400078e020c */
[----:B------:R-:W3:Y:S02]  /*02c0*/  LDG.E R12, desc[UR4][R12.64] ;  /* 0x000000040c0c7981 */ /* 0x000ee4000c1e1900 */
[C---:B------:R-:W-:Y:S02]  /*02d0*/  IMAD.WIDE R8, R17.reuse, 0x4, R4 ;  /* 0x0000000411087825 */ /* 0x040fe400078e0204 */
[----:B------:R-:W4:Y:S02]  /*02e0*/  LDG.E R4, desc[UR4][R4.64] ;  /* 0x0000000404047981 */ /* 0x000f24000c1e1900 */
[C---:B------:R-:W-:Y:S02]  /*02f0*/  IMAD.WIDE R6, R17.reuse, 0x4, R8 ;  /* 0x0000000411067825 */ /* 0x040fe400078e0208 */
[----:B------:R-:W5:Y:S02]  /*0300*/  LDG.E R8, desc[UR4][R8.64] ;  /* 0x0000000408087981 */ /* 0x000f64000c1e1900 */
[----:B------:R-:W-:-:S02]  /*0310*/  IMAD.WIDE R10, R17, 0x4, R6 ;  /* 0x00000004110a7825 */ /* 0x000fc400078e0206 */
[----:B------:R-:W5:Y:S04]  /*0320*/  LDG.E R5, desc[UR4][R2.64] ;  /* 0x0000000402057981 */ /* 0x000f68000c1e1900 */
[----:B------:R-:W5:Y:S01]  /*0330*/  LDG.E R6, desc[UR4][R6.64] ;  /* 0x0000000406067981 */ /* 0x000f62000c1e1900 */
[----:B0-----:R-:W-:-:S03]  /*0340*/  IMAD.WIDE R14, R17, 0x4, R10 ;  /* 0x00000004110e7825 */ /* 0x001fc600078e020a */
[----:B------:R-:W5:Y:S04]  /*0350*/  LDG.E R10, desc[UR4][R10.64] ;  /* 0x000000040a0a7981 */ /* 0x000f68000c1e1900 */
[----:B------:R-:W5:Y:S04]  /*0360*/  LDG.E R13, desc[UR4][R14.64] ;  /* 0x000000040e0d7981 */ /* 0x000f68000c1e1900 */
[----:B------:R-:W5:Y:S04]  /*0370*/  LDG.E R7, desc[UR4][R2.64+0x4] ;  /* 0x0000040402077981 */ /* 0x000f68000c1e1900 */
[----:B------:R-:W5:Y:S01]  /*0380*/  LDG.E R9, desc[UR4][R2.64+0xc] ;  /* 0x00000c0402097981 */ /* 0x000f62000c1e1900 */
[----:B--2---:R-:W-:-:S02]  /*0390*/  IMAD R26, R25, R26, R24 ;  /* 0x0000001a191a7224 */ /* 0x004fc400078e0218 */
[----:B------:R-:W-:Y:S02]  /*03a0*/  IMAD.WIDE R24, R17, 0x4, R14 ;  /* 0x0000000411187825 */ /* 0x000fe400078e020e */
[----:B------:R0:W2:Y:S04]  /*03b0*/  LDG.E R14, desc[UR4][R2.64+0x8] ;  /* 0x00000804020e7981 */ /* 0x0000a8000c1e1900 */
[----:B------:R-:W2:Y:S01]  /*03c0*/  LDG.E R24, desc[UR4][R24.64] ;  /* 0x0000000418187981 */ /* 0x000ea2000c1e1900 */
[----:B---3--:R-:W-:Y:S01]  /*03d0*/  IMAD R12, R23, R12, R26 ;  /* 0x0000000c170c7224 */ /* 0x008fe200078e021a */
[----:B------:R-:W-:-:S03]  /*03e0*/  IADD3 R22, PT, PT, R22, 0x8, RZ ;  /* 0x0000000816167810 */ /* 0x000fc60007ffe0ff */
[----:B----4-:R-:W-:Y:S01]  /*03f0*/  IMAD R29, R29, R4, R12 ;  /* 0x000000041d1d7224 */ /* 0x010fe200078e020c */
[----:B------:R-:W-:-:S03]  /*0400*/  ISETP.NE.AND P1, PT, R22, RZ, PT ;  /* 0x000000ff1600720c */ /* 0x000fc60003f25270 */
[----:B-----5:R-:W-:Y:S01]  /*0410*/  IMAD R8, R28, R8, R29 ;  /* 0x000000081c087224 */ /* 0x020fe200078e021d */
[----:B------:R-:W-:-:S03]  /*0420*/  IADD3 R4, P2, PT, R2, 0x20, RZ ;  /* 0x0000002002047810 */ /* 0x000fc60007f5e0ff */
[----:B------:R-:W-:Y:S01]  /*0430*/  IMAD R5, R5, R6, R8 ;  /* 0x0000000605057224 */ /* 0x000fe200078e0208 */
[----:B0-----:R-:W-:Y:S02]  /*0440*/  IADD3.X R3, PT, PT, RZ, R3, RZ, P2, !PT ;  /* 0x00000003ff037210 */ /* 0x001fe400017fe4ff */
[----:B------:R-:W-:Y:S01]  /*0450*/  LEA R18, R17, R18, 0x3 ;  /* 0x0000001211127211 */ /* 0x000fe200078e18ff */
[----:B------:R-:W-:-:S04]  /*0460*/  IMAD R5, R7, R10, R5 ;  /* 0x0000000a07057224 */ /* 0x000fc800078e0205 */
[----:B--2---:R-:W-:-:S04]  /*0470*/  IMAD R5, R14, R13, R5 ;  /* 0x0000000d0e057224 */ /* 0x004fc800078e0205 */
[----:B------:R-:W-:Y:S01]  /*0480*/  IMAD R24, R9, R24, R5 ;  /* 0x0000001809187224 */ /* 0x000fe200078e0205 */
[----:B------:R-:W-:Y:S06]  /*0490*/  @P1 BRA `(.L_x_2) ;  /* 0xfffffffc00601947 */ /* 0x000fec000383ffff */
.L_x_1:
[----:B------:R-:W-:Y:S05]  /*04a0*/  @!P0 BRA `(.L_x_0) ;  /* 0x0000000000fc8947 */ /* 0x000fea0003800000 */
[----:B------:R-:W-:Y:S02]  /*04b0*/  ISETP.GE.U32.AND P1, PT, R27, 0x4, PT ;  /* 0x000000041b00780c */ /* 0x000fe40003f26070 */
[----:B------:R-:W-:-:S04]  /*04c0*/  LOP3.LUT R14, R19, 0x3, RZ, 0xc0, !PT ;  /* 0x00000003130e7812 */ /* 0x000fc800078ec0ff */
[----:B------:R-:W-:-:S07]  /*04d0*/  ISETP.NE.AND P0, PT, R14, RZ, PT ;  /* 0x000000ff0e00720c */ /* 0x000fce0003f05270 */
[----:B------:R-:W-:Y:S06]  /*04e0*/  @!P1 BRA `(.L_x_3) ;  /* 0x00000000006c9947 */ /* 0x000fec0003800000 */
[----:B------:R-:W0:Y:S01]  /*04f0*/  LDC.64 R4, c[0x0][0x388] ;  /* 0x0000e200ff047b82 */ /* 0x000e220000000a00 */
[----:B------:R-:W1:Y:S01]  /*0500*/  LDCU.64 UR6, c[0x0][0x380] ;  /* 0x00007000ff0677ac */ /* 0x000e620008000a00 */
[----:B------:R-:W-:Y:S01]  /*0510*/  IMAD R7, R21, R17, R0 ;  /* 0x0000001115077224 */ /* 0x000fe200078e0200 */
[CC--:B------:R-:W-:Y:S02]  /*0520*/  IADD3 R3, PT, PT, R20.reuse, R21.reuse, RZ ;  /* 0x0000001514037210 */ /* 0x0c0fe40007ffe0ff */
[----:B------:R-:W-:-:S03]  /*0530*/  IADD3 R8, P1, PT, R20, R21, RZ ;  /* 0x0000001514087210 */ /* 0x000fc60007f3e0ff */
[----:B------:R-:W2:Y:S01]  /*0540*/  LDC.64 R12, c[0x0][0x380] ;  /* 0x0000e000ff0c7b82 */ /* 0x000ea20000000a00 */
[----:B0-----:R-:W-:-:S04]  /*0550*/  IMAD.WIDE R4, R7, 0x4, R4 ;  /* 0x0000000407047825 */ /* 0x001fc800078e0204 */
[----:B------:R-:W-:Y:S02]  /*0560*/  IMAD.WIDE R6, R17, 0x4, R4 ;  /* 0x0000000411067825 */ /* 0x000fe400078e0204 */
[----:B------:R-:W3:Y:S02]  /*0570*/  LDG.E R4, desc[UR4][R4.64] ;  /* 0x0000000404047981 */ /* 0x000ee4000c1e1900 */
[----:B--2---:R-:W-:Y:S01]  /*0580*/  IMAD.WIDE.U32 R12, R3, 0x4, R12 ;  /* 0x00000004030c7825 */ /* 0x004fe200078e000c */
[----:B------:R-:W-:Y:S02]  /*0590*/  IADD3.X R3, PT, PT, RZ, RZ, RZ, P1, !PT ;  /* 0x000000ffff037210 */ /* 0x000fe40000ffe4ff */
[----:B-1----:R-:W-:-:S03]  /*05a0*/  LEA R2, P1, R8, UR6, 0x2 ;  /* 0x0000000608027c11 */ /* 0x002fc6000f8210ff */
[----:B------:R-:W3:Y:S01]  /*05b0*/  LDG.E R13, desc[UR4][R12.64] ;  /* 0x000000040c0d7981 */ /* 0x000ee2000c1e1900 */
[----:B------:R-:W-:Y:S01]  /*05c0*/  LEA.HI.X R3, R8, UR7, R3, 0x2, P1 ;  /* 0x0000000708037c11 */ /* 0x000fe200088f1403 */
[C---:B------:R-:W-:Y:S02]  /*05d0*/  IMAD.WIDE R8, R17.reuse, 0x4, R6 ;  /* 0x0000000411087825 */ /* 0x040fe400078e0206 */
[----:B------:R-:W2:Y:S04]  /*05e0*/  LDG.E R6, desc[UR4][R6.64] ;  /* 0x0000000406067981 */ /* 0x000ea8000c1e1900 */
[----:B------:R-:W2:Y:S01]  /*05f0*/  LDG.E R15, desc[UR4][R2.64+0x4] ;  /* 0x00000404020f7981 */ /* 0x000ea2000c1e1900 */
[----:B------:R-:W-:-:S03]  /*0600*/  IMAD.WIDE R10, R17, 0x4, R8 ;  /* 0x00000004110a7825 */ /* 0x000fc600078e0208 */
[----:B------:R-:W4:Y:S04]  /*0610*/  LDG.E R22, desc[UR4][R8.64] ;  /* 0x0000000408167981 */ /* 0x000f28000c1e1900 */
[----:B------:R-:W4:Y:S04]  /*0620*/  LDG.E R18, desc[UR4][R2.64+0x8] ;  /* 0x0000080402127981 */ /* 0x000f28000c1e1900 */
[----:B------:R-:W5:Y:S04]  /*0630*/  LDG.E R26, desc[UR4][R2.64+0xc] ;  /* 0x00000c04021a7981 */ /* 0x000f68000c1e1900 */
[----:B------:R-:W5:Y:S01]  /*0640*/  LDG.E R10, desc[UR4][R10.64] ;  /* 0x000000040a0a7981 */ /* 0x000f62000c1e1900 */
[----:B------:R-:W-:Y:S01]  /*0650*/  IADD3 R21, PT, PT, R21, 0x4, RZ ;  /* 0x0000000415157810 */ /* 0x000fe20007ffe0ff */
[----:B---3--:R-:W-:-:S04]  /*0660*/  IMAD R24, R13, R4, R24 ;  /* 0x000000040d187224 */ /* 0x008fc800078e0218 */
[----:B--2---:R-:W-:-:S04]  /*0670*/  IMAD R15, R15, R6, R24 ;  /* 0x000000060f0f7224 */ /* 0x004fc800078e0218 */
[----:B----4-:R-:W-:-:S04]  /*0680*/  IMAD R15, R18, R22, R15 ;  /* 0x00000016120f7224 */ /* 0x010fc800078e020f */
[----:B-----5:R-:W-:-:S07]  /*0690*/  IMAD R24, R26, R10, R15 ;  /* 0x0000000a1a187224 */ /* 0x020fce00078e020f */
.L_x_3:
[----:B------:R-:W-:Y:S05]  /*06a0*/  @!P0 BRA `(.L_x_0) ;  /* 0x00000000007c8947 */ /* 0x000fea0003800000 */
[----:B------:R-:W-:Y:S01]  /*06b0*/  ISETP.NE.AND P1, PT, R14, 0x1, PT ;  /* 0x000000010e00780c */ /* 0x000fe20003f25270 */
[----:B------:R-:W0:Y:S01]  /*06c0*/  LDC.64 R10, c[0x0][0x380] ;  /* 0x0000e000ff0a7b82 */ /* 0x000e220000000a00 */
[----:B------:R-:W-:-:S04]  /*06d0*/  LOP3.LUT R19, R19, 0x1, RZ, 0xc0, !PT ;  /* 0x0000000113137812 */ /* 0x000fc800078ec0ff */
[----:B------:R-:W-:-:S03]  /*06e0*/  ISETP.NE.U32.AND P0, PT, R19, 0x1, PT ;  /* 0x000000011300780c */ /* 0x000fc60003f05070 */
[----:B------:R-:W1:Y:S04]  /*06f0*/  LDC.64 R8, c[0x0][0x388] ;  /* 0x0000e200ff087b82 */ /* 0x000e680000000a00 */
[CC--:B------:R-:W-:Y:S02]  /*0700*/  @P1 IADD3 R13, PT, PT, R20.reuse, R21.reuse, RZ ;  /* 0x00000015140d1210 */ /* 0x0c0fe40007ffe0ff */
[----:B------:R-:W-:Y:S02]  /*0710*/  @P1 IADD3 R12, P2, PT, R20, R21, RZ ;  /* 0x00000015140c1210 */ /* 0x000fe40007f5e0ff */
[----:B------:R-:W2:Y:S02]  /*0720*/  @P1 LDC.64 R2, c[0x0][0x380] ;  /* 0x0000e000ff021b82 */ /* 0x000ea40000000a00 */
[----:B------:R-:W-:-:S06]  /*0730*/  @P1 IADD3.X R14, PT, PT, RZ, RZ, RZ, P2, !PT ;  /* 0x000000ffff0e1210 */ /* 0x000fcc00017fe4ff */
[----:B------:R-:W3:Y:S01]  /*0740*/  LDC.64 R4, c[0x0][0x380] ;  /* 0x0000e000ff047b82 */ /* 0x000ee20000000a00 */
[----:B0-----:R-:W-:-:S04]  /*0750*/  @P1 IMAD.WIDE.U32 R10, R13, 0x4, R10 ;  /* 0x000000040d0a1825 */ /* 0x001fc800078e000a */
[C---:B------:R-:W-:Y:S01]  /*0760*/  @P1 IMAD R13, R21.reuse, R17, R0 ;  /* 0x00000011150d1224 */ /* 0x040fe200078e0200 */
[----:B------:R-:W-:Y:S01]  /*0770*/  @P1 IADD3 R21, PT, PT, R21, 0x2, RZ ;  /* 0x0000000215151810 */ /* 0x000fe20007ffe0ff */
[----:B------:R-:W4:Y:S01]  /*0780*/  @P1 LDG.E R11, desc[UR4][R10.64] ;  /* 0x000000040a0b1981 */ /* 0x000f22000c1e1900 */
[----:B------:R-:W0:Y:S01]  /*0790*/  LDC.64 R6, c[0x0][0x388] ;  /* 0x0000e200ff067b82 */ /* 0x000e220000000a00 */
[----:B-1----:R-:W-:Y:S01]  /*07a0*/  @P1 IMAD.WIDE R8, R13, 0x4, R8 ;  /* 0x000000040d081825 */ /* 0x002fe200078e0208 */
[----:B------:R-:W-:Y:S02]  /*07b0*/  @!P0 IADD3 R15, PT, PT, R20, R21, RZ ;  /* 0x00000015140f8210 */ /* 0x000fe40007ffe0ff */
[----:B--2---:R-:W-:Y:S01]  /*07c0*/  @P1 LEA R2, P2, R12, R2, 0x2 ;  /* 0x000000020c021211 */ /* 0x004fe200078410ff */
[----:B------:R-:W-:-:S03]  /*07d0*/  @!P0 IMAD R21, R21, R17, R0 ;  /* 0x0000001115158224 */ /* 0x000fc600078e0200 */
[----:B------:R-:W-:Y:S01]  /*07e0*/  @P1 LEA.HI.X R3, R12, R3, R14, 0x2, P2 ;  /* 0x000000030c031211 */ /* 0x000fe200010f140e */
[----:B------:R-:W-:Y:S01]  /*07f0*/  @P1 IMAD.WIDE R12, R17, 0x4, R8 ;  /* 0x00000004110c1825 */ /* 0x000fe200078e0208 */
[----:B------:R-:W4:Y:S03]  /*0800*/  @P1 LDG.E R14, desc[UR4][R8.64] ;  /* 0x00000004080e1981 */ /* 0x000f26000c1e1900 */
[----:B---3--:R-:W-:Y:S01]  /*0810*/  @!P0 IMAD.WIDE.U32 R4, R15, 0x4, R4 ;  /* 0x000000040f048825 */ /* 0x008fe200078e0004 */
[----:B------:R-:W2:Y:S04]  /*0820*/  @P1 LDG.E R2, desc[UR4][R2.64+0x4] ;  /* 0x0000040402021981 */ /* 0x000ea8000c1e1900 */
[----:B------:R-:W2:Y:S01]  /*0830*/  @P1 LDG.E R12, desc[UR4][R12.64] ;  /* 0x000000040c0c1981 */ /* 0x000ea2000c1e1900 */
[----:B0-----:R-:W-:-:S03]  /*0840*/  @!P0 IMAD.WIDE R6, R21, 0x4, R6 ;  /* 0x0000000415068825 */ /* 0x001fc600078e0206 */
[----:B------:R-:W3:Y:S04]  /*0850*/  @!P0 LDG.E R5, desc[UR4][R4.64] ;  /* 0x0000000404058981 */ /* 0x000ee8000c1e1900 */
[----:B------:R-:W3:Y:S01]  /*0860*/  @!P0 LDG.E R6, desc[UR4][R6.64] ;  /* 0x0000000406068981 */ /* 0x000ee2000c1e1900 */
[----:B----4-:R-:W-:-:S04]  /*0870*/  @P1 IMAD R11, R11, R14, R24 ;  /* 0x0000000e0b0b1224 */ /* 0x010fc800078e0218 */
[----:B--2---:R-:W-:-:S04]  /*0880*/  @P1 IMAD R24, R2, R12, R11 ;  /* 0x0000000c02181224 */ /* 0x004fc800078e020b */
[----:B---3--:R-:W-:-:S07]  /*0890*/  @!P0 IMAD R24, R5, R6, R24 ;  /* 0x0000000605188224 */ /* 0x008fce00078e0218 */
.L_x_0:
[----:B------:R-:W0:Y:S01]  /*08a0*/  LDC.64 R2, c[0x0][0x390] ;  /* 0x0000e400ff027b82 */ /* 0x000e220000000a00 */
[----:B------:R-:W-:-:S04]  /*08b0*/  IMAD R17, R16, R17, R0 ;  /* 0x0000001110117224 */ /* 0x000fc800078e0200 */
[----:B0-----:R-:W-:-:S05]  /*08c0*/  IMAD.WIDE R2, R17, 0x4, R2 ;  /* 0x0000000411027825 */ /* 0x001fca00078e0202 */
[----:B------:R-:W-:Y:S01]  /*08d0*/  STG.E desc[UR4][R2.64], R24 ;  /* 0x0000001802007986 */ /* 0x000fe2000c101904 */
[----:B------:R-:W-:Y:S05]  /*08e0*/  EXIT ;  /* 0x000000000000794d */ /* 0x000fea0003800000 */
.L_x_4:
[----:B------:R-:W-:-:S00]  /*08f0*/  BRA `(.L_x_4) ;  /* 0xfffffffc00fc7947 */ /* 0x000fc0000383ffff */
[----:B------:R-:W-:-:S00]  /*0900*/  NOP ;  /* 0x0000000000007918 */ /* 0x000fc00000000000 */
[----:B------:R-:W-:-:S00]  /*0910*/  NOP ;  /* 0x0000000000007918 */ /* 0x000fc00000000000 */
[----:B------:R-:W-:-:S00]  /*0920*/  NOP ;  /* 0x0000000000007918 */ /* 0x000fc00000000000 */
[----:B------:R-:W-:-:S00]  /*0930*/  NOP ;  /* 0x0000000000007918 */ /* 0x000fc00000000000 */
[----:B------:R-:W-:-:S00]  /*0940*/  NOP ;  /* 0x0000000000007918 */ /* 0x000fc00000000000 */
[----:B------:R-:W-:-:S00]  /*0950*/  NOP ;  /* 0x0000000000007918 */ /* 0x000fc00000000000 */
[----:B------:R-:W-:-:S00]  /*0960*/  NOP ;  /* 0x0000000000007918 */ /* 0x000fc00000000000 */
[----:B------:R-:W-:-:S00]  /*0970*/  NOP ;  /* 0x0000000000007918 */ /* 0x000fc00000000000 */
.L_x_5:


//--------------------- .nv.shared.reserved.0     --------------------------
	.section	.nv.shared.reserved.0,"aw",@nobits
	.weak		__nv_reservedSMEM_offset_0_alias
	.size		__nv_reservedSMEM_offset_0_alias, 0, 64
	.other		__nv_reservedSMEM_offset_0_alias,@"STO_CUDA_RESERVED_SHARED STV_DEFAULT"
__nv_reservedSMEM_offset_0_alias:
	.zero		0
	.zero		64


//--------------------- .nv.constant0._Z14matrixMultiplyPiS_S_iii --------------------------
	.section	.nv.constant0._Z14matrixMultiplyPiS_S_iii,"a",@progbits
	.sectionflags	@""
	.align	4
.nv.constant0._Z14matrixMultiplyPiS_S_iii:
	.zero		932


//--------------------- SYMBOLS --------------------------

	.type		.nv.reservedSmem.offset0,@object
	.size		.nv.reservedSmem.offset0,0x4
